//
// Generated by NVIDIA NVVM Compiler
//
// Compiler Build ID: CL-36424714
// Cuda compilation tools, release 13.0, V13.0.88
// Based on NVVM 20.0.0
//

.version 9.0
.target sm_100
.address_size 64

	// .globl	_Z8CUDAAdd1iiPi

.visible .entry _Z8CUDAAdd1iiPi(
	.param .u32 _Z8CUDAAdd1iiPi_param_0,
	.param .u32 _Z8CUDAAdd1iiPi_param_1,
	.param .u64 .ptr .align 1 _Z8CUDAAdd1iiPi_param_2
)
{
	.reg .b32 	%r<4>;
	.reg .b64 	%rd<3>;

	ld.param.u32 	%r1, [_Z8CUDAAdd1iiPi_param_0];
	ld.param.u32 	%r2, [_Z8CUDAAdd1iiPi_param_1];
	ld.param.u64 	%rd1, [_Z8CUDAAdd1iiPi_param_2];
	cvta.to.global.u64 	%rd2, %rd1;
	add.s32 	%r3, %r2, %r1;
	st.global.u32 	[%rd2], %r3;
	ret;

}
	// .globl	_Z8CUDAAdd2PiS_S_
.visible .entry _Z8CUDAAdd2PiS_S_(
	.param .u64 .ptr .align 1 _Z8CUDAAdd2PiS_S__param_0,
	.param .u64 .ptr .align 1 _Z8CUDAAdd2PiS_S__param_1,
	.param .u64 .ptr .align 1 _Z8CUDAAdd2PiS_S__param_2
)
{
	.reg .pred 	%p<2>;
	.reg .b32 	%r<5>;
	.reg .b64 	%rd<11>;

	ld.param.u64 	%rd1, [_Z8CUDAAdd2PiS_S__param_0];
	ld.param.u64 	%rd2, [_Z8CUDAAdd2PiS_S__param_1];
	ld.param.u64 	%rd3, [_Z8CUDAAdd2PiS_S__param_2];
	mov.u32 	%r1, %ctaid.x;
	setp.gt.u32 	%p1, %r1, 1023;
	@%p1 bra 	$L__BB1_2;
	cvta.to.global.u64 	%rd4, %rd1;
	cvta.to.global.u64 	%rd5, %rd2;
	cvta.to.global.u64 	%rd6, %rd3;
	mul.wide.u32 	%rd7, %r1, 4;
	add.s64 	%rd8, %rd4, %rd7;
	ld.global.u32 	%r2, [%rd8];
	add.s64 	%rd9, %rd5, %rd7;
	ld.global.u32 	%r3, [%rd9];
	add.s32 	%r4, %r3, %r2;
	add.s64 	%rd10, %rd6, %rd7;
	st.global.u32 	[%rd10], %r4;
$L__BB1_2:
	ret;

}


// ===== COMPILED SASS (sm_100) =====

	.target	sm_100

	.elftype	@"ET_EXEC"


//--------------------- .note.nv.tkinfo           --------------------------
	.section	.note.nv.tkinfo,"",@"SHT_NOTE"
	.sectionflags	@"SHF_NOTE_NV_TKINFO"
	.tkinfo
        /*0018*/ 	.word	0x00000002
        /*0030*/ 	.string	""
        /*0030*/ 	.string	"ptxas"
        /*0030*/ 	.string	"Cuda compilation tools, release 13.0, V13.0.88"
        /*0030*/ 	.string	"Build cuda_13.0.r13.0/compiler.36424714_0"
        /*0030*/ 	.string	"-arch sm_100 -m 64 "



//--------------------- .note.nv.cuinfo           --------------------------
	.section	.note.nv.cuinfo,"",@"SHT_NOTE"
	.sectionflags	@"SHF_NOTE_NV_CUINFO"
        /*0018*/ 	.short	0x0002
        /*001a*/ 	.short	0x0064
        /*001c*/ 	.short	0x0082
	.zero		2


//--------------------- .nv.info                  --------------------------
	.section	.nv.info,"",@"SHT_CUDA_INFO"
	.align	4


	//----- nvinfo : EIATTR_REGCOUNT
	.align		4
        /*0000*/ 	.byte	0x04, 0x2f
        /*0002*/ 	.short	(.L_1 - .L_0)
	.align		4
.L_0:
        /*0004*/ 	.word	index@(_Z8CUDAAdd1iiPi)
        /*0008*/ 	.word	0x00000008


	//----- nvinfo : EIATTR_FRAME_SIZE
	.align		4
.L_1:
        /*000c*/ 	.byte	0x04, 0x11
        /*000e*/ 	.short	(.L_3 - .L_2)
	.align		4
.L_2:
        /*0010*/ 	.word	index@(_Z8CUDAAdd1iiPi)
        /*0014*/ 	.word	0x00000000


	//----- nvinfo : EIATTR_REGCOUNT
	.align		4
.L_3:
        /*0018*/ 	.byte	0x04, 0x2f
        /*001a*/ 	.short	(.L_5 - .L_4)
	.align		4
.L_4:
        /*001c*/ 	.word	index@(_Z8CUDAAdd2PiS_S_)
        /*0020*/ 	.word	0x0000000c


	//----- nvinfo : EIATTR_FRAME_SIZE
	.align		4
.L_5:
        /*0024*/ 	.byte	0x04, 0x11
        /*0026*/ 	.short	(.L_7 - .L_6)
	.align		4
.L_6:
        /*0028*/ 	.word	index@(_Z8CUDAAdd2PiS_S_)
        /*002c*/ 	.word	0x00000000


	//----- nvinfo : EIATTR_MIN_STACK_SIZE
	.align		4
.L_7:
        /*0030*/ 	.byte	0x04, 0x12
        /*0032*/ 	.short	(.L_9 - .L_8)
	.align		4
.L_8:
        /*0034*/ 	.word	index@(_Z8CUDAAdd2PiS_S_)
        /*0038*/ 	.word	0x00000000


	//----- nvinfo : EIATTR_MIN_STACK_SIZE
	.align		4
.L_9:
        /*003c*/ 	.byte	0x04, 0x12
        /*003e*/ 	.short	(.L_11 - .L_10)
	.align		4
.L_10:
        /*0040*/ 	.word	index@(_Z8CUDAAdd1iiPi)
        /*0044*/ 	.word	0x00000000
.L_11:


//--------------------- .nv.compat                --------------------------
	.section	.nv.compat,"",@"SHT_CUDA_COMPAT_INFO"
	.align	4
        /*0000*/ 	.byte	0x02, 0x09, 0x00, 0x00, 0x02, 0x02, 0x01, 0x00, 0x02, 0x05, 0x05, 0x00, 0x03, 0x07, 0x01, 0x01
        /*0010*/ 	.byte	0x02, 0x03, 0x00, 0x00, 0x02, 0x06, 0x01, 0x00, 0x04, 0x0b, 0x08, 0x00, 0x09, 0x00, 0x00, 0x00
        /*0020*/ 	.byte	0x00, 0x00, 0x00, 0x00


//--------------------- .nv.info._Z8CUDAAdd2PiS_S_ --------------------------
	.section	.nv.info._Z8CUDAAdd2PiS_S_,"",@"SHT_CUDA_INFO"
	.sectionflags	@""
	.align	4


	//----- nvinfo : EIATTR_CUDA_API_VERSION
	.align		4
        /*0000*/ 	.byte	0x04, 0x37
        /*0002*/ 	.short	(.L_13 - .L_12)
.L_12:
        /*0004*/ 	.word	0x00000082


	//----- nvinfo : EIATTR_KPARAM_INFO
	.align		4
.L_13:
        /*0008*/ 	.byte	0x04, 0x17
        /*000a*/ 	.short	(.L_15 - .L_14)
.L_14:
        /*000c*/ 	.word	0x00000000
        /*0010*/ 	.short	0x0002
        /*0012*/ 	.short	0x0010
        /*0014*/ 	.byte	0x00, 0xf5, 0x21, 0x00


	//----- nvinfo : EIATTR_KPARAM_INFO
	.align		4
.L_15:
        /*0018*/ 	.byte	0x04, 0x17
        /*001a*/ 	.short	(.L_17 - .L_16)
.L_16:
        /*001c*/ 	.word	0x00000000
        /*0020*/ 	.short	0x0001
        /*0022*/ 	.short	0x0008
        /*0024*/ 	.byte	0x00, 0xf5, 0x21, 0x00


	//----- nvinfo : EIATTR_KPARAM_INFO
	.align		4
.L_17:
        /*0028*/ 	.byte	0x04, 0x17
        /*002a*/ 	.short	(.L_19 - .L_18)
.L_18:
        /*002c*/ 	.word	0x00000000
        /*0030*/ 	.short	0x0000
        /*0032*/ 	.short	0x0000
        /*0034*/ 	.byte	0x00, 0xf5, 0x21, 0x00


	//----- nvinfo : EIATTR_SPARSE_MMA_MASK
	.align		4
.L_19:
        /*0038*/ 	.byte	0x03, 0x50
        /*003a*/ 	.short	0x0000


	//----- nvinfo : EIATTR_MAXREG_COUNT
	.align		4
        /*003c*/ 	.byte	0x03, 0x1b
        /*003e*/ 	.short	0x00ff


	//----- nvinfo : EIATTR_MERCURY_ISA_VERSION
	.align		4
        /*0040*/ 	.byte	0x03, 0x5f
        /*0042*/ 	.short	0x0101


	//----- nvinfo : EIATTR_VRC_CTA_INIT_COUNT
	.align		4
        /*0044*/ 	.byte	0x02, 0x4a
	.zero		1
	.zero		1


	//----- nvinfo : EIATTR_EXIT_INSTR_OFFSETS
	.align		4
        /*0048*/ 	.byte	0x04, 0x1c
        /*004a*/ 	.short	(.L_21 - .L_20)


	//   ....[0]....
.L_20:
        /*004c*/ 	.word	0x00000030


	//   ....[1]....
        /*0050*/ 	.word	0x000000f0


	//----- nvinfo : EIATTR_CBANK_PARAM_SIZE
	.align		4
.L_21:
        /*0054*/ 	.byte	0x03, 0x19
        /*0056*/ 	.short	0x0018


	//----- nvinfo : EIATTR_PARAM_CBANK
	.align		4
        /*0058*/ 	.byte	0x04, 0x0a
        /*005a*/ 	.short	(.L_23 - .L_22)
	.align		4
.L_22:
        /*005c*/ 	.word	index@(.nv.constant0._Z8CUDAAdd2PiS_S_)
        /*0060*/ 	.short	0x0380
        /*0062*/ 	.short	0x0018


	//----- nvinfo : EIATTR_SW_WAR
	.align		4
.L_23:
        /*0064*/ 	.byte	0x04, 0x36
        /*0066*/ 	.short	(.L_25 - .L_24)
.L_24:
        /*0068*/ 	.word	0x00000008
.L_25:


//--------------------- .nv.info._Z8CUDAAdd1iiPi  --------------------------
	.section	.nv.info._Z8CUDAAdd1iiPi,"",@"SHT_CUDA_INFO"
	.sectionflags	@""
	.align	4


	//----- nvinfo : EIATTR_CUDA_API_VERSION
	.align		4
        /*0000*/ 	.byte	0x04, 0x37
        /*0002*/ 	.short	(.L_27 - .L_26)
.L_26:
        /*0004*/ 	.word	0x00000082


	//----- nvinfo : EIATTR_KPARAM_INFO
	.align		4
.L_27:
        /*0008*/ 	.byte	0x04, 0x17
        /*000a*/ 	.short	(.L_29 - .L_28)
.L_28:
        /*000c*/ 	.word	0x00000000
        /*0010*/ 	.short	0x0002
        /*0012*/ 	.short	0x0008
        /*0014*/ 	.byte	0x00, 0xf5, 0x21, 0x00


	//----- nvinfo : EIATTR_KPARAM_INFO
	.align		4
.L_29:
        /*0018*/ 	.byte	0x04, 0x17
        /*001a*/ 	.short	(.L_31 - .L_30)
.L_30:
        /*001c*/ 	.word	0x00000000
        /*0020*/ 	.short	0x0001
        /*0022*/ 	.short	0x0004
        /*0024*/ 	.byte	0x00, 0xf0, 0x11, 0x00


	//----- nvinfo : EIATTR_KPARAM_INFO
	.align		4
.L_31:
        /*0028*/ 	.byte	0x04, 0x17
        /*002a*/ 	.short	(.L_33 - .L_32)
.L_32:
        /*002c*/ 	.word	0x00000000
        /*0030*/ 	.short	0x0000
        /*0032*/ 	.short	0x0000
        /*0034*/ 	.byte	0x00, 0xf0, 0x11, 0x00


	//----- nvinfo : EIATTR_SPARSE_MMA_MASK
	.align		4
.L_33:
        /*0038*/ 	.byte	0x03, 0x50
        /*003a*/ 	.short	0x0000


	//----- nvinfo : EIATTR_MAXREG_COUNT
	.align		4
        /*003c*/ 	.byte	0x03, 0x1b
        /*003e*/ 	.short	0x00ff


	//----- nvinfo : EIATTR_MERCURY_ISA_VERSION
	.align		4
        /*0040*/ 	.byte	0x03, 0x5f
        /*0042*/ 	.short	0x0101


	//----- nvinfo : EIATTR_VRC_CTA_INIT_COUNT
	.align		4
        /*0044*/ 	.byte	0x02, 0x4a
	.zero		1
	.zero		1


	//----- nvinfo : EIATTR_EXIT_INSTR_OFFSETS
	.align		4
        /*0048*/ 	.byte	0x04, 0x1c
        /*004a*/ 	.short	(.L_35 - .L_34)


	//   ....[0]....
.L_34:
        /*004c*/ 	.word	0x00000060


	//----- nvinfo : EIATTR_CBANK_PARAM_SIZE
	.align		4
.L_35:
        /*0050*/ 	.byte	0x03, 0x19
        /*0052*/ 	.short	0x0010


	//----- nvinfo : EIATTR_PARAM_CBANK
	.align		4
        /*0054*/ 	.byte	0x04, 0x0a
        /*0056*/ 	.short	(.L_37 - .L_36)
	.align		4
.L_36:
        /*0058*/ 	.word	index@(.nv.constant0._Z8CUDAAdd1iiPi)
        /*005c*/ 	.short	0x0380
        /*005e*/ 	.short	0x0010


	//----- nvinfo : EIATTR_SW_WAR
	.align		4
.L_37:
        /*0060*/ 	.byte	0x04, 0x36
        /*0062*/ 	.short	(.L_39 - .L_38)
.L_38:
        /*0064*/ 	.word	0x00000008
.L_39:


//--------------------- .nv.callgraph             --------------------------
	.section	.nv.callgraph,"",@"SHT_CUDA_CALLGRAPH"
	.align	4
	.sectionentsize	8
	.align		4
        /*0000*/ 	.word	0x00000000
	.align		4
        /*0004*/ 	.word	0xffffffff
	.align		4
        /*0008*/ 	.word	0x00000000
	.align		4
        /*000c*/ 	.word	0xfffffffe
	.align		4
        /*0010*/ 	.word	0x00000000
	.align		4
        /*0014*/ 	.word	0xfffffffd
	.align		4
        /*0018*/ 	.word	0x00000000
	.align		4
        /*001c*/ 	.word	0xfffffffc


//--------------------- .text._Z8CUDAAdd2PiS_S_   --------------------------
	.section	.text._Z8CUDAAdd2PiS_S_,"ax",@progbits
	.align	128
        .global         _Z8CUDAAdd2PiS_S_
        .type           _Z8CUDAAdd2PiS_S_,@function
        .size           _Z8CUDAAdd2PiS_S_,(.L_x_2 - _Z8CUDAAdd2PiS_S_)
        .other          _Z8CUDAAdd2PiS_S_,@"STO_CUDA_ENTRY STV_DEFAULT"
_Z8CUDAAdd2PiS_S_:
.text._Z8CUDAAdd2PiS_S_:
[----:B------:R-:W-:Y:S01]  /*0000*/  LDC R1, c[0x0][0x37c] ;  /* 0x0000df00ff017b82 */ /* 0x000fe20000000800 */
[----:B------:R-:W0:Y:S02]  /*0010*/  S2R R9, SR_CTAID.X ;  /* 0x0000000000097919 */ /* 0x000e240000002500 */
[----:B0-----:R-:W-:-:S13]  /*0020*/  ISETP.GT.U32.AND P0, PT, R9, 0x3ff, PT ;  /* 0x000003ff0900780c */ /* 0x001fda0003f04070 */
[----:B------:R-:W-:Y:S05]  /*0030*/  @P0 EXIT ;  /* 0x000000000000094d */ /* 0x000fea0003800000 */
[----:B------:R-:W0:Y:S01]  /*0040*/  LDC.64 R2, c[0x0][0x380] ;  /* 0x0000e000ff027b82 */ /* 0x000e220000000a00 */
[----:B------:R-:W1:Y:S07]  /*0050*/  LDCU.64 UR4, c[0x0][0x358] ;  /* 0x00006b00ff0477ac */ /* 0x000e6e0008000a00 */
[----:B------:R-:W2:Y:S08]  /*0060*/  LDC.64 R4, c[0x0][0x388] ;  /* 0x0000e200ff047b82 */ /* 0x000eb00000000a00 */
[----:B------:R-:W3:Y:S01]  /*0070*/  LDC.64 R6, c[0x0][0x390] ;  /* 0x0000e400ff067b82 */ /* 0x000ee20000000a00 */
[----:B0-----:R-:W-:-:S06]  /*0080*/  IMAD.WIDE.U32 R2, R9, 0x4, R2 ;  /* 0x0000000409027825 */ /* 0x001fcc00078e0002 */
[----:B-1----:R-:W4:Y:S01]  /*0090*/  LDG.E R2, desc[UR4][R2.64] ;  /* 0x0000000402027981 */ /* 0x002f22000c1e1900 */
[----:B--2---:R-:W-:-:S06]  /*00a0*/  IMAD.WIDE.U32 R4, R9, 0x4, R4 ;  /* 0x0000000409047825 */ /* 0x004fcc00078e0004 */
[----:B------:R-:W4:Y:S01]  /*00b0*/  LDG.E R5, desc[UR4][R4.64] ;  /* 0x0000000404057981 */ /* 0x000f22000c1e1900 */
[----:B---3--:R-:W-:Y:S01]  /*00c0*/  IMAD.WIDE.U32 R6, R9, 0x4, R6 ;  /* 0x0000000409067825 */ /* 0x008fe200078e0006 */
[----:B----4-:R-:W-:-:S05]  /*00d0*/  IADD3 R9, PT, PT, R2, R5, RZ ;  /* 0x0000000502097210 */ /* 0x010fca0007ffe0ff */
[----:B------:R-:W-:Y:S01]  /*00e0*/  STG.E desc[UR4][R6.64], R9 ;  /* 0x0000000906007986 */ /* 0x000fe2000c101904 */
[----:B------:R-:W-:Y:S05]  /*00f0*/  EXIT ;  /* 0x000000000000794d */ /* 0x000fea0003800000 */
.L_x_0:
[----:B------:R-:W-:-:S00]  /*0100*/  BRA `(.L_x_0) ;  /* 0xfffffffc00fc7947 */ /* 0x000fc0000383ffff */
[----:B------:R-:W-:-:S00]  /*0110*/  NOP ;  /* 0x0000000000007918 */ /* 0x000fc00000000000 */
        /* <DEDUP_REMOVED lines=14> */
.L_x_2:


//--------------------- .text._Z8CUDAAdd1iiPi     --------------------------
	.section	.text._Z8CUDAAdd1iiPi,"ax",@progbits
	.align	128
        .global         _Z8CUDAAdd1iiPi
        .type           _Z8CUDAAdd1iiPi,@function
        .size           _Z8CUDAAdd1iiPi,(.L_x_3 - _Z8CUDAAdd1iiPi)
        .other          _Z8CUDAAdd1iiPi,@"STO_CUDA_ENTRY STV_DEFAULT"
_Z8CUDAAdd1iiPi:
.text._Z8CUDAAdd1iiPi:
[----:B------:R-:W-:Y:S08]  /*0000*/  LDC R1, c[0x0][0x37c] ;  /* 0x0000df00ff017b82 */ /* 0x000ff00000000800 */
[----:B------:R-:W0:Y:S01]  /*0010*/  LDC.64 R4, c[0x0][0x380] ;  /* 0x0000e000ff047b82 */ /* 0x000e220000000a00 */
[----:B------:R-:W1:Y:S07]  /*0020*/  LDCU.64 UR4, c[0x0][0x358] ;  /* 0x00006b00ff0477ac */ /* 0x000e6e0008000a00 */
[----:B------:R-:W1:Y:S01]  /*0030*/  LDC.64 R2, c[0x0][0x388] ;  /* 0x0000e200ff027b82 */ /* 0x000e620000000a00 */
[----:B0-----:R-:W-:-:S05]  /*0040*/  IADD3 R5, PT, PT, R5, R4, RZ ;  /* 0x0000000405057210 */ /* 0x001fca0007ffe0ff */
[----:B-1----:R-:W-:Y:S01]  /*0050*/  STG.E desc[UR4][R2.64], R5 ;  /* 0x0000000502007986 */ /* 0x002fe2000c101904 */
[----:B------:R-:W-:Y:S05]  /*0060*/  EXIT ;  /* 0x000000000000794d */ /* 0x000fea0003800000 */
.L_x_1:
        /* <DEDUP_REMOVED lines=9> */
.L_x_3:


//--------------------- .nv.shared.reserved.0     --------------------------
	.section	.nv.shared.reserved.0,"aw",@nobits
	.weak		__nv_reservedSMEM_offset_0_alias
	.size		__nv_reservedSMEM_offset_0_alias, 0, 64
	.other		__nv_reservedSMEM_offset_0_alias,@"STO_CUDA_RESERVED_SHARED STV_DEFAULT"
__nv_reservedSMEM_offset_0_alias:
	.zero		0
	.zero		64


//--------------------- .nv.constant0._Z8CUDAAdd2PiS_S_ --------------------------
	.section	.nv.constant0._Z8CUDAAdd2PiS_S_,"a",@progbits
	.sectionflags	@""
	.align	4
.nv.constant0._Z8CUDAAdd2PiS_S_:
	.zero		920


//--------------------- .nv.constant0._Z8CUDAAdd1iiPi --------------------------
	.section	.nv.constant0._Z8CUDAAdd1iiPi,"a",@progbits
	.sectionflags	@""
	.align	4
.nv.constant0._Z8CUDAAdd1iiPi:
	.zero		912


//--------------------- SYMBOLS --------------------------

	.type		.nv.reservedSmem.offset0,@object
	.size		.nv.reservedSmem.offset0,0x4
